//
// Generated by NVIDIA NVVM Compiler
//
// Compiler Build ID: CL-36424714
// Cuda compilation tools, release 13.0, V13.0.88
// Based on NVVM 20.0.0
//

.version 9.0
.target sm_100
.address_size 64

	// .globl	_Z20server_update_kernelPd
.extern .func  (.param .b32 func_retval0) vprintf
(
	.param .b64 vprintf_param_0,
	.param .b64 vprintf_param_1
)
;
.global .align 1 .b8 $str[61] = {83, 101, 114, 118, 101, 114, 32, 107, 101, 114, 110, 101, 108, 58, 32, 85, 112, 100, 97, 116, 101, 100, 32, 118, 97, 108, 117, 101, 32, 61, 32, 37, 46, 48, 102, 44, 32, 114, 101, 99, 111, 114, 100, 101, 100, 32, 99, 121, 99, 108, 101, 115, 32, 61, 32, 37, 108, 108, 117, 10};

.visible .entry _Z20server_update_kernelPd(
	.param .u64 .ptr .align 1 _Z20server_update_kernelPd_param_0
)
{
	.local .align 16 .b8 	__local_depot0[16];
	.reg .b64 	%SP;
	.reg .b64 	%SPL;
	.reg .b32 	%r<3>;
	.reg .b64 	%rd<9>;
	.reg .b64 	%fd<2>;

	mov.u64 	%SPL, __local_depot0;
	cvta.local.u64 	%SP, %SPL;
	ld.param.u64 	%rd2, [_Z20server_update_kernelPd_param_0];
	cvta.to.global.u64 	%rd3, %rd2;
	add.u64 	%rd4, %SP, 0;
	add.u64 	%rd5, %SPL, 0;
	// begin inline asm
	mov.u64 	%rd1, %clock64;
	// end inline asm
	mov.b64 	%rd6, 4607182418800017408;
	st.global.u64 	[%rd3], %rd6;
	cvt.rn.f64.u64 	%fd1, %rd1;
	st.global.f64 	[%rd3+8], %fd1;
	st.local.v2.u64 	[%rd5], {%rd6, %rd1};
	mov.u64 	%rd7, $str;
	cvta.global.u64 	%rd8, %rd7;
	{ // callseq 0, 0
	.param .b64 param0;
	st.param.b64 	[param0], %rd8;
	.param .b64 param1;
	st.param.b64 	[param1], %rd4;
	.param .b32 retval0;
	call.uni (retval0), 
	vprintf, 
	(
	param0, 
	param1
	);
	ld.param.b32 	%r1, [retval0];
	} // callseq 0
	ret;

}


// ===== COMPILED SASS (sm_100) =====

	.target	sm_100

	.elftype	@"ET_EXEC"


//--------------------- .note.nv.tkinfo           --------------------------
	.section	.note.nv.tkinfo,"",@"SHT_NOTE"
	.sectionflags	@"SHF_NOTE_NV_TKINFO"
	.tkinfo
        /*0018*/ 	.word	0x00000002
        /*0030*/ 	.string	""
        /*0030*/ 	.string	"ptxas"
        /*0030*/ 	.string	"Cuda compilation tools, release 13.0, V13.0.88"
        /*0030*/ 	.string	"Build cuda_13.0.r13.0/compiler.36424714_0"
        /*0030*/ 	.string	"-arch sm_100 -m 64 "



//--------------------- .note.nv.cuinfo           --------------------------
	.section	.note.nv.cuinfo,"",@"SHT_NOTE"
	.sectionflags	@"SHF_NOTE_NV_CUINFO"
        /*0018*/ 	.short	0x0002
        /*001a*/ 	.short	0x0064
        /*001c*/ 	.short	0x0082
	.zero		2


//--------------------- .nv.info                  --------------------------
	.section	.nv.info,"",@"SHT_CUDA_INFO"
	.align	4


	//----- nvinfo : EIATTR_REGCOUNT
	.align		4
        /*0000*/ 	.byte	0x04, 0x2f
        /*0002*/ 	.short	(.L_2 - .L_1)
	.align		4
.L_1:
        /*0004*/ 	.word	index@(_Z20server_update_kernelPd)
        /*0008*/ 	.word	0x00000018


	//----- nvinfo : EIATTR_FRAME_SIZE
	.align		4
.L_2:
        /*000c*/ 	.byte	0x04, 0x11
        /*000e*/ 	.short	(.L_4 - .L_3)
	.align		4
.L_3:
        /*0010*/ 	.word	index@(_Z20server_update_kernelPd)
        /*0014*/ 	.word	0x00000010


	//----- nvinfo : EIATTR_MIN_STACK_SIZE
	.align		4
.L_4:
        /*0018*/ 	.byte	0x04, 0x12
        /*001a*/ 	.short	(.L_6 - .L_5)
	.align		4
.L_5:
        /*001c*/ 	.word	index@(_Z20server_update_kernelPd)
        /*0020*/ 	.word	0x00000010
.L_6:


//--------------------- .nv.compat                --------------------------
	.section	.nv.compat,"",@"SHT_CUDA_COMPAT_INFO"
	.align	4
        /*0000*/ 	.byte	0x02, 0x09, 0x00, 0x00, 0x02, 0x02, 0x01, 0x00, 0x02, 0x05, 0x05, 0x00, 0x03, 0x07, 0x01, 0x01
        /*0010*/ 	.byte	0x02, 0x03, 0x00, 0x00, 0x02, 0x06, 0x01, 0x00, 0x04, 0x0b, 0x08, 0x00, 0x09, 0x00, 0x00, 0x00
        /*0020*/ 	.byte	0x00, 0x00, 0x00, 0x00


//--------------------- .nv.info._Z20server_update_kernelPd --------------------------
	.section	.nv.info._Z20server_update_kernelPd,"",@"SHT_CUDA_INFO"
	.sectionflags	@""
	.align	4


	//----- nvinfo : EIATTR_CUDA_API_VERSION
	.align		4
        /*0000*/ 	.byte	0x04, 0x37
        /*0002*/ 	.short	(.L_8 - .L_7)
.L_7:
        /*0004*/ 	.word	0x00000082


	//----- nvinfo : EIATTR_KPARAM_INFO
	.align		4
.L_8:
        /*0008*/ 	.byte	0x04, 0x17
        /*000a*/ 	.short	(.L_10 - .L_9)
.L_9:
        /*000c*/ 	.word	0x00000000
        /*0010*/ 	.short	0x0000
        /*0012*/ 	.short	0x0000
        /*0014*/ 	.byte	0x00, 0xf5, 0x21, 0x00


	//----- nvinfo : EIATTR_SPARSE_MMA_MASK
	.align		4
.L_10:
        /*0018*/ 	.byte	0x03, 0x50
        /*001a*/ 	.short	0x0000


	//----- nvinfo : EIATTR_MAXREG_COUNT
	.align		4
        /*001c*/ 	.byte	0x03, 0x1b
        /*001e*/ 	.short	0x00ff


	//----- nvinfo : EIATTR_EXTERNS
	.align		4
        /*0020*/ 	.byte	0x04, 0x0f
        /*0022*/ 	.short	(.L_12 - .L_11)


	//   ....[0]....
	.align		4
.L_11:
        /*0024*/ 	.word	index@(vprintf)


	//----- nvinfo : EIATTR_MERCURY_ISA_VERSION
	.align		4
.L_12:
        /*0028*/ 	.byte	0x03, 0x5f
        /*002a*/ 	.short	0x0101


	//----- nvinfo : EIATTR_VRC_CTA_INIT_COUNT
	.align		4
        /*002c*/ 	.byte	0x02, 0x4a
	.zero		1
	.zero		1


	//----- nvinfo : EIATTR_SYSCALL_OFFSETS
	.align		4
        /*0030*/ 	.byte	0x04, 0x46
        /*0032*/ 	.short	(.L_14 - .L_13)


	//   ....[0]....
.L_13:
        /*0034*/ 	.word	0x00000170


	//----- nvinfo : EIATTR_EXIT_INSTR_OFFSETS
	.align		4
.L_14:
        /*0038*/ 	.byte	0x04, 0x1c
        /*003a*/ 	.short	(.L_16 - .L_15)


	//   ....[0]....
.L_15:
        /*003c*/ 	.word	0x00000180


	//----- nvinfo : EIATTR_CBANK_PARAM_SIZE
	.align		4
.L_16:
        /*0040*/ 	.byte	0x03, 0x19
        /*0042*/ 	.short	0x0008


	//----- nvinfo : EIATTR_PARAM_CBANK
	.align		4
        /*0044*/ 	.byte	0x04, 0x0a
        /*0046*/ 	.short	(.L_18 - .L_17)
	.align		4
.L_17:
        /*0048*/ 	.word	index@(.nv.constant0._Z20server_update_kernelPd)
        /*004c*/ 	.short	0x0380
        /*004e*/ 	.short	0x0008


	//----- nvinfo : EIATTR_SW_WAR
	.align		4
.L_18:
        /*0050*/ 	.byte	0x04, 0x36
        /*0052*/ 	.short	(.L_20 - .L_19)
.L_19:
        /*0054*/ 	.word	0x00000008
.L_20:


//--------------------- .nv.callgraph             --------------------------
	.section	.nv.callgraph,"",@"SHT_CUDA_CALLGRAPH"
	.align	4
	.sectionentsize	8
	.align		4
        /*0000*/ 	.word	0x00000000
	.align		4
        /*0004*/ 	.word	0xffffffff
	.align		4
        /*0008*/ 	.word	index@(_Z20server_update_kernelPd)
	.align		4
        /*000c*/ 	.word	index@(vprintf)
	.align		4
        /*0010*/ 	.word	0x00000000
	.align		4
        /*0014*/ 	.word	0xfffffffe
	.align		4
        /*0018*/ 	.word	0x00000000
	.align		4
        /*001c*/ 	.word	0xfffffffd
	.align		4
        /*0020*/ 	.word	0x00000000
	.align		4
        /*0024*/ 	.word	0xfffffffc


//--------------------- .nv.constant4             --------------------------
	.section	.nv.constant4,"a",@progbits
	.align	8
	.align		8
.nv.constant4:
        /*0000*/ 	.dword	vprintf
	.align		8
        /*0008*/ 	.dword	$str


//--------------------- .text._Z20server_update_kernelPd --------------------------
	.section	.text._Z20server_update_kernelPd,"ax",@progbits
	.align	128
        .global         _Z20server_update_kernelPd
        .type           _Z20server_update_kernelPd,@function
        .size           _Z20server_update_kernelPd,(.L_x_2 - _Z20server_update_kernelPd)
        .other          _Z20server_update_kernelPd,@"STO_CUDA_ENTRY STV_DEFAULT"
_Z20server_update_kernelPd:
.text._Z20server_update_kernelPd:
[----:B------:R-:W0:Y:S01]  /*0000*/  LDC R1, c[0x0][0x37c] ;  /* 0x0000df00ff017b82 */ /* 0x000e220000000800 */
[----:B------:R-:W1:Y:S01]  /*0010*/  LDCU UR6, c[0x0][0x2f8] ;  /* 0x00005f00ff0677ac */ /* 0x000e620008000800 */
[----:B0-----:R-:W-:Y:S01]  /*0020*/  VIADD R1, R1, 0xfffffff0 ;  /* 0xfffffff001017836 */ /* 0x001fe20000000000 */
[----:B------:R-:W0:Y:S01]  /*0030*/  LDCU UR7, c[0x0][0x2fc] ;  /* 0x00005f80ff0777ac */ /* 0x000e220008000800 */
[----:B------:R-:W2:Y:S03]  /*0040*/  LDCU.64 UR4, c[0x0][0x358] ;  /* 0x00006b00ff0477ac */ /* 0x000ea60008000a00 */
[----:B-1----:R-:W-:-:S05]  /*0050*/  IADD3 R6, P0, PT, R1, UR6, RZ ;  /* 0x0000000601067c10 */ /* 0x002fca000ff1e0ff */
[----:B0-----:R-:W-:Y:S01]  /*0060*/  IMAD.X R7, RZ, RZ, UR7, P0 ;  /* 0x00000007ff077e24 */ /* 0x001fe200080e06ff */
[----:B------:R-:W-:Y:S01]  /*0070*/  CS2R R18, SR_CLOCKLO ;  /* 0x0000000000127805 */ /* 0x000fe20000015000 */
[----:B------:R-:W2:Y:S03]  /*0080*/  LDC.64 R2, c[0x0][0x380] ;  /* 0x0000e000ff027b82 */ /* 0x000ea60000000a00 */
[----:B------:R-:W0:Y:S01]  /*0090*/  I2F.F64.U64 R8, R18 ;  /* 0x0000001200087312 */ /* 0x000e220000301800 */
[----:B------:R-:W-:Y:S02]  /*00a0*/  HFMA2 R16, -RZ, RZ, 0, 0 ;  /* 0x00000000ff107431 */ /* 0x000fe400000001ff */
[----:B------:R-:W-:Y:S01]  /*00b0*/  IMAD.MOV.U32 R17, RZ, RZ, 0x3ff00000 ;  /* 0x3ff00000ff117424 */ /* 0x000fe200078e00ff */
[----:B------:R-:W-:Y:S01]  /*00c0*/  MOV R13, 0x3ff00000 ;  /* 0x3ff00000000d7802 */ /* 0x000fe20000000f00 */
[----:B------:R-:W-:Y:S01]  /*00d0*/  IMAD.MOV.U32 R12, RZ, RZ, 0x0 ;  /* 0x00000000ff0c7424 */ /* 0x000fe200078e00ff */
[----:B------:R-:W-:Y:S01]  /*00e0*/  MOV R0, 0x0 ;  /* 0x0000000000007802 */ /* 0x000fe20000000f00 */
[----:B------:R-:W1:Y:S01]  /*00f0*/  LDCU.64 UR6, c[0x4][0x8] ;  /* 0x01000100ff0677ac */ /* 0x000e620008000a00 */
[----:B------:R3:W-:Y:S02]  /*0100*/  STL.128 [R1], R16 ;  /* 0x0000001001007387 */ /* 0x0007e40000100c00 */
[----:B------:R3:W4:Y:S02]  /*0110*/  LDC.64 R10, c[0x4][R0] ;  /* 0x01000000000a7b82 */ /* 0x0007240000000a00 */
[----:B--2---:R3:W-:Y:S01]  /*0120*/  STG.E.64 desc[UR4][R2.64], R12 ;  /* 0x0000000c02007986 */ /* 0x0047e2000c101b04 */
[----:B-1----:R-:W-:Y:S01]  /*0130*/  IMAD.U32 R4, RZ, RZ, UR6 ;  /* 0x00000006ff047e24 */ /* 0x002fe2000f8e00ff */
[----:B------:R-:W-:-:S02]  /*0140*/  MOV R5, UR7 ;  /* 0x0000000700057c02 */ /* 0x000fc40008000f00 */
[----:B0-----:R3:W-:Y:S05]  /*0150*/  STG.E.64 desc[UR4][R2.64+0x8], R8 ;  /* 0x0000080802007986 */ /* 0x0017ea000c101b04 */
[----:B------:R-:W-:-:S07]  /*0160*/  LEPC R20, `(.L_x_0) ;  /* 0x000000001014794e */ /* 0x000fce0000000000 */
[----:B---34-:R-:W-:Y:S05]  /*0170*/  CALL.ABS.NOINC R10 ;  /* 0x000000000a007343 */ /* 0x018fea0003c00000 */
.L_x_0:
[----:B------:R-:W-:Y:S05]  /*0180*/  EXIT ;  /* 0x000000000000794d */ /* 0x000fea0003800000 */
.L_x_1:
[----:B------:R-:W-:-:S00]  /*0190*/  BRA `(.L_x_1) ;  /* 0xfffffffc00fc7947 */ /* 0x000fc0000383ffff */
[----:B------:R-:W-:-:S00]  /*01a0*/  NOP ;  /* 0x0000000000007918 */ /* 0x000fc00000000000 */
        /* <DEDUP_REMOVED lines=13> */
.L_x_2:


//--------------------- .nv.global.init           --------------------------
	.section	.nv.global.init,"aw",@progbits
.nv.global.init:
	.type		$str,@object
	.size		$str,(.L_0 - $str)
$str:
        /*0000*/ 	.byte	0x53, 0x65, 0x72, 0x76, 0x65, 0x72, 0x20, 0x6b, 0x65, 0x72, 0x6e, 0x65, 0x6c, 0x3a, 0x20, 0x55
        /*0010*/ 	.byte	0x70, 0x64, 0x61, 0x74, 0x65, 0x64, 0x20, 0x76, 0x61, 0x6c, 0x75, 0x65, 0x20, 0x3d, 0x20, 0x25
        /*0020*/ 	.byte	0x2e, 0x30, 0x66, 0x2c, 0x20, 0x72, 0x65, 0x63, 0x6f, 0x72, 0x64, 0x65, 0x64, 0x20, 0x63, 0x79
        /*0030*/ 	.byte	0x63, 0x6c, 0x65, 0x73, 0x20, 0x3d, 0x20, 0x25, 0x6c, 0x6c, 0x75, 0x0a, 0x00
.L_0:


//--------------------- .nv.shared.reserved.0     --------------------------
	.section	.nv.shared.reserved.0,"aw",@nobits
	.weak		__nv_reservedSMEM_offset_0_alias
	.size		__nv_reservedSMEM_offset_0_alias, 0, 64
	.other		__nv_reservedSMEM_offset_0_alias,@"STO_CUDA_RESERVED_SHARED STV_DEFAULT"
__nv_reservedSMEM_offset_0_alias:
	.zero		0
	.zero		64


//--------------------- .nv.constant0._Z20server_update_kernelPd --------------------------
	.section	.nv.constant0._Z20server_update_kernelPd,"a",@progbits
	.sectionflags	@""
	.align	4
.nv.constant0._Z20server_update_kernelPd:
	.zero		904


//--------------------- SYMBOLS --------------------------

	.type		.nv.reservedSmem.offset0,@object
	.size		.nv.reservedSmem.offset0,0x4
	.type		vprintf,@function
